//
// Generated by NVIDIA NVVM Compiler
//
// Compiler Build ID: CL-36424714
// Cuda compilation tools, release 13.0, V13.0.88
// Based on NVVM 20.0.0
//

.version 9.0
.target sm_100
.address_size 64

	// .globl	_Z25csrMatrixVectorMultKernelPKjS0_PKfS2_Pfj

.visible .entry _Z25csrMatrixVectorMultKernelPKjS0_PKfS2_Pfj(
	.param .u64 .ptr .align 1 _Z25csrMatrixVectorMultKernelPKjS0_PKfS2_Pfj_param_0,
	.param .u64 .ptr .align 1 _Z25csrMatrixVectorMultKernelPKjS0_PKfS2_Pfj_param_1,
	.param .u64 .ptr .align 1 _Z25csrMatrixVectorMultKernelPKjS0_PKfS2_Pfj_param_2,
	.param .u64 .ptr .align 1 _Z25csrMatrixVectorMultKernelPKjS0_PKfS2_Pfj_param_3,
	.param .u64 .ptr .align 1 _Z25csrMatrixVectorMultKernelPKjS0_PKfS2_Pfj_param_4,
	.param .u32 _Z25csrMatrixVectorMultKernelPKjS0_PKfS2_Pfj_param_5
)
{
	.reg .pred 	%p<11>;
	.reg .b32 	%r<62>;
	.reg .b32 	%f<112>;
	.reg .b64 	%rd<98>;

	ld.param.u64 	%rd16, [_Z25csrMatrixVectorMultKernelPKjS0_PKfS2_Pfj_param_0];
	ld.param.u64 	%rd18, [_Z25csrMatrixVectorMultKernelPKjS0_PKfS2_Pfj_param_1];
	ld.param.u64 	%rd19, [_Z25csrMatrixVectorMultKernelPKjS0_PKfS2_Pfj_param_2];
	ld.param.u64 	%rd20, [_Z25csrMatrixVectorMultKernelPKjS0_PKfS2_Pfj_param_3];
	ld.param.u64 	%rd17, [_Z25csrMatrixVectorMultKernelPKjS0_PKfS2_Pfj_param_4];
	ld.param.u32 	%r21, [_Z25csrMatrixVectorMultKernelPKjS0_PKfS2_Pfj_param_5];
	cvta.to.global.u64 	%rd1, %rd20;
	cvta.to.global.u64 	%rd2, %rd18;
	cvta.to.global.u64 	%rd3, %rd19;
	mov.u32 	%r22, %ctaid.x;
	mov.u32 	%r23, %ntid.x;
	mov.u32 	%r24, %tid.x;
	mad.lo.s32 	%r1, %r22, %r23, %r24;
	setp.ge.u32 	%p1, %r1, %r21;
	@%p1 bra 	$L__BB0_15;
	cvta.to.global.u64 	%rd21, %rd16;
	mul.wide.u32 	%rd22, %r1, 4;
	add.s64 	%rd23, %rd21, %rd22;
	ld.global.u32 	%r58, [%rd23];
	ld.global.u32 	%r3, [%rd23+4];
	setp.ge.u32 	%p2, %r58, %r3;
	mov.f32 	%f111, 0f00000000;
	@%p2 bra 	$L__BB0_14;
	sub.s32 	%r4, %r3, %r58;
	and.b32  	%r5, %r4, 15;
	sub.s32 	%r25, %r58, %r3;
	setp.gt.u32 	%p3, %r25, -16;
	mov.f32 	%f111, 0f00000000;
	@%p3 bra 	$L__BB0_5;
	and.b32  	%r26, %r4, -16;
	neg.s32 	%r56, %r26;
	mul.wide.u32 	%rd24, %r58, 4;
	add.s64 	%rd25, %rd24, 32;
	add.s64 	%rd95, %rd3, %rd25;
	add.s64 	%rd94, %rd2, %rd25;
	mov.f32 	%f111, 0f00000000;
$L__BB0_4:
	.pragma "nounroll";
	ld.global.f32 	%f18, [%rd95+-32];
	ld.global.u32 	%r27, [%rd94+-32];
	mul.wide.u32 	%rd26, %r27, 4;
	add.s64 	%rd27, %rd1, %rd26;
	ld.global.f32 	%f19, [%rd27];
	fma.rn.f32 	%f20, %f18, %f19, %f111;
	ld.global.f32 	%f21, [%rd95+-28];
	ld.global.u32 	%r28, [%rd94+-28];
	mul.wide.u32 	%rd28, %r28, 4;
	add.s64 	%rd29, %rd1, %rd28;
	ld.global.f32 	%f22, [%rd29];
	fma.rn.f32 	%f23, %f21, %f22, %f20;
	ld.global.f32 	%f24, [%rd95+-24];
	ld.global.u32 	%r29, [%rd94+-24];
	mul.wide.u32 	%rd30, %r29, 4;
	add.s64 	%rd31, %rd1, %rd30;
	ld.global.f32 	%f25, [%rd31];
	fma.rn.f32 	%f26, %f24, %f25, %f23;
	ld.global.f32 	%f27, [%rd95+-20];
	ld.global.u32 	%r30, [%rd94+-20];
	mul.wide.u32 	%rd32, %r30, 4;
	add.s64 	%rd33, %rd1, %rd32;
	ld.global.f32 	%f28, [%rd33];
	fma.rn.f32 	%f29, %f27, %f28, %f26;
	ld.global.f32 	%f30, [%rd95+-16];
	ld.global.u32 	%r31, [%rd94+-16];
	mul.wide.u32 	%rd34, %r31, 4;
	add.s64 	%rd35, %rd1, %rd34;
	ld.global.f32 	%f31, [%rd35];
	fma.rn.f32 	%f32, %f30, %f31, %f29;
	ld.global.f32 	%f33, [%rd95+-12];
	ld.global.u32 	%r32, [%rd94+-12];
	mul.wide.u32 	%rd36, %r32, 4;
	add.s64 	%rd37, %rd1, %rd36;
	ld.global.f32 	%f34, [%rd37];
	fma.rn.f32 	%f35, %f33, %f34, %f32;
	ld.global.f32 	%f36, [%rd95+-8];
	ld.global.u32 	%r33, [%rd94+-8];
	mul.wide.u32 	%rd38, %r33, 4;
	add.s64 	%rd39, %rd1, %rd38;
	ld.global.f32 	%f37, [%rd39];
	fma.rn.f32 	%f38, %f36, %f37, %f35;
	ld.global.f32 	%f39, [%rd95+-4];
	ld.global.u32 	%r34, [%rd94+-4];
	mul.wide.u32 	%rd40, %r34, 4;
	add.s64 	%rd41, %rd1, %rd40;
	ld.global.f32 	%f40, [%rd41];
	fma.rn.f32 	%f41, %f39, %f40, %f38;
	ld.global.f32 	%f42, [%rd95];
	ld.global.u32 	%r35, [%rd94];
	mul.wide.u32 	%rd42, %r35, 4;
	add.s64 	%rd43, %rd1, %rd42;
	ld.global.f32 	%f43, [%rd43];
	fma.rn.f32 	%f44, %f42, %f43, %f41;
	ld.global.f32 	%f45, [%rd95+4];
	ld.global.u32 	%r36, [%rd94+4];
	mul.wide.u32 	%rd44, %r36, 4;
	add.s64 	%rd45, %rd1, %rd44;
	ld.global.f32 	%f46, [%rd45];
	fma.rn.f32 	%f47, %f45, %f46, %f44;
	ld.global.f32 	%f48, [%rd95+8];
	ld.global.u32 	%r37, [%rd94+8];
	mul.wide.u32 	%rd46, %r37, 4;
	add.s64 	%rd47, %rd1, %rd46;
	ld.global.f32 	%f49, [%rd47];
	fma.rn.f32 	%f50, %f48, %f49, %f47;
	ld.global.f32 	%f51, [%rd95+12];
	ld.global.u32 	%r38, [%rd94+12];
	mul.wide.u32 	%rd48, %r38, 4;
	add.s64 	%rd49, %rd1, %rd48;
	ld.global.f32 	%f52, [%rd49];
	fma.rn.f32 	%f53, %f51, %f52, %f50;
	ld.global.f32 	%f54, [%rd95+16];
	ld.global.u32 	%r39, [%rd94+16];
	mul.wide.u32 	%rd50, %r39, 4;
	add.s64 	%rd51, %rd1, %rd50;
	ld.global.f32 	%f55, [%rd51];
	fma.rn.f32 	%f56, %f54, %f55, %f53;
	ld.global.f32 	%f57, [%rd95+20];
	ld.global.u32 	%r40, [%rd94+20];
	mul.wide.u32 	%rd52, %r40, 4;
	add.s64 	%rd53, %rd1, %rd52;
	ld.global.f32 	%f58, [%rd53];
	fma.rn.f32 	%f59, %f57, %f58, %f56;
	ld.global.f32 	%f60, [%rd95+24];
	ld.global.u32 	%r41, [%rd94+24];
	mul.wide.u32 	%rd54, %r41, 4;
	add.s64 	%rd55, %rd1, %rd54;
	ld.global.f32 	%f61, [%rd55];
	fma.rn.f32 	%f62, %f60, %f61, %f59;
	ld.global.f32 	%f63, [%rd95+28];
	ld.global.u32 	%r42, [%rd94+28];
	mul.wide.u32 	%rd56, %r42, 4;
	add.s64 	%rd57, %rd1, %rd56;
	ld.global.f32 	%f64, [%rd57];
	fma.rn.f32 	%f111, %f63, %f64, %f62;
	add.s32 	%r58, %r58, 16;
	add.s32 	%r56, %r56, 16;
	add.s64 	%rd95, %rd95, 64;
	add.s64 	%rd94, %rd94, 64;
	setp.ne.s32 	%p4, %r56, 0;
	@%p4 bra 	$L__BB0_4;
$L__BB0_5:
	setp.eq.s32 	%p5, %r5, 0;
	@%p5 bra 	$L__BB0_14;
	and.b32  	%r12, %r4, 7;
	setp.lt.u32 	%p6, %r5, 8;
	@%p6 bra 	$L__BB0_8;
	mul.wide.u32 	%rd58, %r58, 4;
	add.s64 	%rd59, %rd3, %rd58;
	ld.global.f32 	%f66, [%rd59];
	add.s64 	%rd60, %rd2, %rd58;
	ld.global.u32 	%r43, [%rd60];
	mul.wide.u32 	%rd61, %r43, 4;
	add.s64 	%rd62, %rd1, %rd61;
	ld.global.f32 	%f67, [%rd62];
	fma.rn.f32 	%f68, %f66, %f67, %f111;
	ld.global.f32 	%f69, [%rd59+4];
	ld.global.u32 	%r44, [%rd60+4];
	mul.wide.u32 	%rd63, %r44, 4;
	add.s64 	%rd64, %rd1, %rd63;
	ld.global.f32 	%f70, [%rd64];
	fma.rn.f32 	%f71, %f69, %f70, %f68;
	ld.global.f32 	%f72, [%rd59+8];
	ld.global.u32 	%r45, [%rd60+8];
	mul.wide.u32 	%rd65, %r45, 4;
	add.s64 	%rd66, %rd1, %rd65;
	ld.global.f32 	%f73, [%rd66];
	fma.rn.f32 	%f74, %f72, %f73, %f71;
	ld.global.f32 	%f75, [%rd59+12];
	ld.global.u32 	%r46, [%rd60+12];
	mul.wide.u32 	%rd67, %r46, 4;
	add.s64 	%rd68, %rd1, %rd67;
	ld.global.f32 	%f76, [%rd68];
	fma.rn.f32 	%f77, %f75, %f76, %f74;
	ld.global.f32 	%f78, [%rd59+16];
	ld.global.u32 	%r47, [%rd60+16];
	mul.wide.u32 	%rd69, %r47, 4;
	add.s64 	%rd70, %rd1, %rd69;
	ld.global.f32 	%f79, [%rd70];
	fma.rn.f32 	%f80, %f78, %f79, %f77;
	ld.global.f32 	%f81, [%rd59+20];
	ld.global.u32 	%r48, [%rd60+20];
	mul.wide.u32 	%rd71, %r48, 4;
	add.s64 	%rd72, %rd1, %rd71;
	ld.global.f32 	%f82, [%rd72];
	fma.rn.f32 	%f83, %f81, %f82, %f80;
	ld.global.f32 	%f84, [%rd59+24];
	ld.global.u32 	%r49, [%rd60+24];
	mul.wide.u32 	%rd73, %r49, 4;
	add.s64 	%rd74, %rd1, %rd73;
	ld.global.f32 	%f85, [%rd74];
	fma.rn.f32 	%f86, %f84, %f85, %f83;
	ld.global.f32 	%f87, [%rd59+28];
	ld.global.u32 	%r50, [%rd60+28];
	mul.wide.u32 	%rd75, %r50, 4;
	add.s64 	%rd76, %rd1, %rd75;
	ld.global.f32 	%f88, [%rd76];
	fma.rn.f32 	%f111, %f87, %f88, %f86;
	add.s32 	%r58, %r58, 8;
$L__BB0_8:
	setp.eq.s32 	%p7, %r12, 0;
	@%p7 bra 	$L__BB0_14;
	and.b32  	%r15, %r4, 3;
	setp.lt.u32 	%p8, %r12, 4;
	@%p8 bra 	$L__BB0_11;
	mul.wide.u32 	%rd77, %r58, 4;
	add.s64 	%rd78, %rd3, %rd77;
	ld.global.f32 	%f90, [%rd78];
	add.s64 	%rd79, %rd2, %rd77;
	ld.global.u32 	%r51, [%rd79];
	mul.wide.u32 	%rd80, %r51, 4;
	add.s64 	%rd81, %rd1, %rd80;
	ld.global.f32 	%f91, [%rd81];
	fma.rn.f32 	%f92, %f90, %f91, %f111;
	ld.global.f32 	%f93, [%rd78+4];
	ld.global.u32 	%r52, [%rd79+4];
	mul.wide.u32 	%rd82, %r52, 4;
	add.s64 	%rd83, %rd1, %rd82;
	ld.global.f32 	%f94, [%rd83];
	fma.rn.f32 	%f95, %f93, %f94, %f92;
	ld.global.f32 	%f96, [%rd78+8];
	ld.global.u32 	%r53, [%rd79+8];
	mul.wide.u32 	%rd84, %r53, 4;
	add.s64 	%rd85, %rd1, %rd84;
	ld.global.f32 	%f97, [%rd85];
	fma.rn.f32 	%f98, %f96, %f97, %f95;
	ld.global.f32 	%f99, [%rd78+12];
	ld.global.u32 	%r54, [%rd79+12];
	mul.wide.u32 	%rd86, %r54, 4;
	add.s64 	%rd87, %rd1, %rd86;
	ld.global.f32 	%f100, [%rd87];
	fma.rn.f32 	%f111, %f99, %f100, %f98;
	add.s32 	%r58, %r58, 4;
$L__BB0_11:
	setp.eq.s32 	%p9, %r15, 0;
	@%p9 bra 	$L__BB0_14;
	mul.wide.u32 	%rd88, %r58, 4;
	add.s64 	%rd97, %rd2, %rd88;
	add.s64 	%rd96, %rd3, %rd88;
	neg.s32 	%r61, %r15;
$L__BB0_13:
	.pragma "nounroll";
	ld.global.f32 	%f101, [%rd96];
	ld.global.u32 	%r55, [%rd97];
	mul.wide.u32 	%rd89, %r55, 4;
	add.s64 	%rd90, %rd1, %rd89;
	ld.global.f32 	%f102, [%rd90];
	fma.rn.f32 	%f111, %f101, %f102, %f111;
	add.s64 	%rd97, %rd97, 4;
	add.s64 	%rd96, %rd96, 4;
	add.s32 	%r61, %r61, 1;
	setp.ne.s32 	%p10, %r61, 0;
	@%p10 bra 	$L__BB0_13;
$L__BB0_14:
	cvta.to.global.u64 	%rd91, %rd17;
	add.s64 	%rd93, %rd91, %rd22;
	st.global.f32 	[%rd93], %f111;
$L__BB0_15:
	ret;

}


// ===== COMPILED SASS (sm_100) =====

	.target	sm_100

	.elftype	@"ET_EXEC"


//--------------------- .note.nv.tkinfo           --------------------------
	.section	.note.nv.tkinfo,"",@"SHT_NOTE"
	.sectionflags	@"SHF_NOTE_NV_TKINFO"
	.tkinfo
        /*0018*/ 	.word	0x00000002
        /*0030*/ 	.string	""
        /*0030*/ 	.string	"ptxas"
        /*0030*/ 	.string	"Cuda compilation tools, release 13.0, V13.0.88"
        /*0030*/ 	.string	"Build cuda_13.0.r13.0/compiler.36424714_0"
        /*0030*/ 	.string	"-arch sm_100 -m 64 "



//--------------------- .note.nv.cuinfo           --------------------------
	.section	.note.nv.cuinfo,"",@"SHT_NOTE"
	.sectionflags	@"SHF_NOTE_NV_CUINFO"
        /*0018*/ 	.short	0x0002
        /*001a*/ 	.short	0x0064
        /*001c*/ 	.short	0x0082
	.zero		2


//--------------------- .nv.info                  --------------------------
	.section	.nv.info,"",@"SHT_CUDA_INFO"
	.align	4


	//----- nvinfo : EIATTR_REGCOUNT
	.align		4
        /*0000*/ 	.byte	0x04, 0x2f
        /*0002*/ 	.short	(.L_1 - .L_0)
	.align		4
.L_0:
        /*0004*/ 	.word	index@(_Z25csrMatrixVectorMultKernelPKjS0_PKfS2_Pfj)
        /*0008*/ 	.word	0x00000020


	//----- nvinfo : EIATTR_FRAME_SIZE
	.align		4
.L_1:
        /*000c*/ 	.byte	0x04, 0x11
        /*000e*/ 	.short	(.L_3 - .L_2)
	.align		4
.L_2:
        /*0010*/ 	.word	index@(_Z25csrMatrixVectorMultKernelPKjS0_PKfS2_Pfj)
        /*0014*/ 	.word	0x00000000


	//----- nvinfo : EIATTR_MIN_STACK_SIZE
	.align		4
.L_3:
        /*0018*/ 	.byte	0x04, 0x12
        /*001a*/ 	.short	(.L_5 - .L_4)
	.align		4
.L_4:
        /*001c*/ 	.word	index@(_Z25csrMatrixVectorMultKernelPKjS0_PKfS2_Pfj)
        /*0020*/ 	.word	0x00000000
.L_5:


//--------------------- .nv.compat                --------------------------
	.section	.nv.compat,"",@"SHT_CUDA_COMPAT_INFO"
	.align	4
        /*0000*/ 	.byte	0x02, 0x09, 0x00, 0x00, 0x02, 0x02, 0x01, 0x00, 0x02, 0x05, 0x05, 0x00, 0x03, 0x07, 0x01, 0x01
        /*0010*/ 	.byte	0x02, 0x03, 0x00, 0x00, 0x02, 0x06, 0x01, 0x00, 0x04, 0x0b, 0x08, 0x00, 0x09, 0x00, 0x00, 0x00
        /*0020*/ 	.byte	0x00, 0x00, 0x00, 0x00


//--------------------- .nv.info._Z25csrMatrixVectorMultKernelPKjS0_PKfS2_Pfj --------------------------
	.section	.nv.info._Z25csrMatrixVectorMultKernelPKjS0_PKfS2_Pfj,"",@"SHT_CUDA_INFO"
	.sectionflags	@""
	.align	4


	//----- nvinfo : EIATTR_CUDA_API_VERSION
	.align		4
        /*0000*/ 	.byte	0x04, 0x37
        /*0002*/ 	.short	(.L_7 - .L_6)
.L_6:
        /*0004*/ 	.word	0x00000082


	//----- nvinfo : EIATTR_KPARAM_INFO
	.align		4
.L_7:
        /*0008*/ 	.byte	0x04, 0x17
        /*000a*/ 	.short	(.L_9 - .L_8)
.L_8:
        /*000c*/ 	.word	0x00000000
        /*0010*/ 	.short	0x0005
        /*0012*/ 	.short	0x0028
        /*0014*/ 	.byte	0x00, 0xf0, 0x11, 0x00


	//----- nvinfo : EIATTR_KPARAM_INFO
	.align		4
.L_9:
        /*0018*/ 	.byte	0x04, 0x17
        /*001a*/ 	.short	(.L_11 - .L_10)
.L_10:
        /*001c*/ 	.word	0x00000000
        /*0020*/ 	.short	0x0004
        /*0022*/ 	.short	0x0020
        /*0024*/ 	.byte	0x00, 0xf5, 0x21, 0x00


	//----- nvinfo : EIATTR_KPARAM_INFO
	.align		4
.L_11:
        /*0028*/ 	.byte	0x04, 0x17
        /*002a*/ 	.short	(.L_13 - .L_12)
.L_12:
        /*002c*/ 	.word	0x00000000
        /*0030*/ 	.short	0x0003
        /*0032*/ 	.short	0x0018
        /*0034*/ 	.byte	0x00, 0xf5, 0x21, 0x00


	//----- nvinfo : EIATTR_KPARAM_INFO
	.align		4
.L_13:
        /*0038*/ 	.byte	0x04, 0x17
        /*003a*/ 	.short	(.L_15 - .L_14)
.L_14:
        /*003c*/ 	.word	0x00000000
        /*0040*/ 	.short	0x0002
        /*0042*/ 	.short	0x0010
        /*0044*/ 	.byte	0x00, 0xf5, 0x21, 0x00


	//----- nvinfo : EIATTR_KPARAM_INFO
	.align		4
.L_15:
        /*0048*/ 	.byte	0x04, 0x17
        /*004a*/ 	.short	(.L_17 - .L_16)
.L_16:
        /*004c*/ 	.word	0x00000000
        /*0050*/ 	.short	0x0001
        /*0052*/ 	.short	0x0008
        /*0054*/ 	.byte	0x00, 0xf5, 0x21, 0x00


	//----- nvinfo : EIATTR_KPARAM_INFO
	.align		4
.L_17:
        /*0058*/ 	.byte	0x04, 0x17
        /*005a*/ 	.short	(.L_19 - .L_18)
.L_18:
        /*005c*/ 	.word	0x00000000
        /*0060*/ 	.short	0x0000
        /*0062*/ 	.short	0x0000
        /*0064*/ 	.byte	0x00, 0xf5, 0x21, 0x00


	//----- nvinfo : EIATTR_SPARSE_MMA_MASK
	.align		4
.L_19:
        /*0068*/ 	.byte	0x03, 0x50
        /*006a*/ 	.short	0x0000


	//----- nvinfo : EIATTR_MAXREG_COUNT
	.align		4
        /*006c*/ 	.byte	0x03, 0x1b
        /*006e*/ 	.short	0x00ff


	//----- nvinfo : EIATTR_MERCURY_ISA_VERSION
	.align		4
        /*0070*/ 	.byte	0x03, 0x5f
        /*0072*/ 	.short	0x0101


	//----- nvinfo : EIATTR_VRC_CTA_INIT_COUNT
	.align		4
        /*0074*/ 	.byte	0x02, 0x4a
	.zero		1
	.zero		1


	//----- nvinfo : EIATTR_EXIT_INSTR_OFFSETS
	.align		4
        /*0078*/ 	.byte	0x04, 0x1c
        /*007a*/ 	.short	(.L_21 - .L_20)


	//   ....[0]....
.L_20:
        /*007c*/ 	.word	0x00000070


	//   ....[1]....
        /*0080*/ 	.word	0x00000f60


	//----- nvinfo : EIATTR_CRS_STACK_SIZE
	.align		4
.L_21:
        /*0084*/ 	.byte	0x04, 0x1e
        /*0086*/ 	.short	(.L_23 - .L_22)
.L_22:
        /*0088*/ 	.word	0x00000000


	//----- nvinfo : EIATTR_CBANK_PARAM_SIZE
	.align		4
.L_23:
        /*008c*/ 	.byte	0x03, 0x19
        /*008e*/ 	.short	0x002c


	//----- nvinfo : EIATTR_PARAM_CBANK
	.align		4
        /*0090*/ 	.byte	0x04, 0x0a
        /*0092*/ 	.short	(.L_25 - .L_24)
	.align		4
.L_24:
        /*0094*/ 	.word	index@(.nv.constant0._Z25csrMatrixVectorMultKernelPKjS0_PKfS2_Pfj)
        /*0098*/ 	.short	0x0380
        /*009a*/ 	.short	0x002c


	//----- nvinfo : EIATTR_SW_WAR
	.align		4
.L_25:
        /*009c*/ 	.byte	0x04, 0x36
        /*009e*/ 	.short	(.L_27 - .L_26)
.L_26:
        /*00a0*/ 	.word	0x00000008
.L_27:


//--------------------- .nv.callgraph             --------------------------
	.section	.nv.callgraph,"",@"SHT_CUDA_CALLGRAPH"
	.align	4
	.sectionentsize	8
	.align		4
        /*0000*/ 	.word	0x00000000
	.align		4
        /*0004*/ 	.word	0xffffffff
	.align		4
        /*0008*/ 	.word	0x00000000
	.align		4
        /*000c*/ 	.word	0xfffffffe
	.align		4
        /*0010*/ 	.word	0x00000000
	.align		4
        /*0014*/ 	.word	0xfffffffd
	.align		4
        /*0018*/ 	.word	0x00000000
	.align		4
        /*001c*/ 	.word	0xfffffffc


//--------------------- .text._Z25csrMatrixVectorMultKernelPKjS0_PKfS2_Pfj --------------------------
	.section	.text._Z25csrMatrixVectorMultKernelPKjS0_PKfS2_Pfj,"ax",@progbits
	.align	128
        .global         _Z25csrMatrixVectorMultKernelPKjS0_PKfS2_Pfj
        .type           _Z25csrMatrixVectorMultKernelPKjS0_PKfS2_Pfj,@function
        .size           _Z25csrMatrixVectorMultKernelPKjS0_PKfS2_Pfj,(.L_x_11 - _Z25csrMatrixVectorMultKernelPKjS0_PKfS2_Pfj)
        .other          _Z25csrMatrixVectorMultKernelPKjS0_PKfS2_Pfj,@"STO_CUDA_ENTRY STV_DEFAULT"
_Z25csrMatrixVectorMultKernelPKjS0_PKfS2_Pfj:
.text._Z25csrMatrixVectorMultKernelPKjS0_PKfS2_Pfj:
[----:B------:R-:W-:Y:S01]  /*0000*/  LDC R1, c[0x0][0x37c] ;  /* 0x0000df00ff017b82 */ /* 0x000fe20000000800 */
[----:B------:R-:W0:Y:S07]  /*0010*/  S2R R3, SR_TID.X ;  /* 0x0000000000037919 */ /* 0x000e2e0000002100 */
[----:B------:R-:W0:Y:S01]  /*0020*/  S2UR UR4, SR_CTAID.X ;  /* 0x00000000000479c3 */ /* 0x000e220000002500 */
[----:B------:R-:W1:Y:S07]  /*0030*/  LDCU UR5, c[0x0][0x3a8] ;  /* 0x00007500ff0577ac */ /* 0x000e6e0008000800 */
[----:B------:R-:W0:Y:S02]  /*0040*/  LDC R0, c[0x0][0x360] ;  /* 0x0000d800ff007b82 */ /* 0x000e240000000800 */
[----:B0-----:R-:W-:-:S05]  /*0050*/  IMAD R0, R0, UR4, R3 ;  /* 0x0000000400007c24 */ /* 0x001fca000f8e0203 */
[----:B-1----:R-:W-:-:S13]  /*0060*/  ISETP.GE.U32.AND P0, PT, R0, UR5, PT ;  /* 0x0000000500007c0c */ /* 0x002fda000bf06070 */
[----:B------:R-:W-:Y:S05]  /*0070*/  @P0 EXIT ;  /* 0x000000000000094d */ /* 0x000fea0003800000 */
[----:B------:R-:W0:Y:S01]  /*0080*/  LDC.64 R2, c[0x0][0x380] ;  /* 0x0000e000ff027b82 */ /* 0x000e220000000a00 */
[----:B------:R-:W1:Y:S01]  /*0090*/  LDCU.64 UR4, c[0x0][0x358] ;  /* 0x00006b00ff0477ac */ /* 0x000e620008000a00 */
[----:B0-----:R-:W-:-:S05]  /*00a0*/  IMAD.WIDE.U32 R2, R0, 0x4, R2 ;  /* 0x0000000400027825 */ /* 0x001fca00078e0002 */
[----:B-1----:R-:W2:Y:S04]  /*00b0*/  LDG.E R4, desc[UR4][R2.64] ;  /* 0x0000000402047981 */ /* 0x002ea8000c1e1900 */
[----:B------:R-:W2:Y:S01]  /*00c0*/  LDG.E R5, desc[UR4][R2.64+0x4] ;  /* 0x0000040402057981 */ /* 0x000ea2000c1e1900 */
[----:B------:R-:W-:Y:S01]  /*00d0*/  BSSY.RECONVERGENT B0, `(.L_x_0) ;  /* 0x00000e5000007945 */ /* 0x000fe20003800200 */
[----:B------:R-:W-:Y:S01]  /*00e0*/  HFMA2 R22, -RZ, RZ, 0, 0 ;  /* 0x00000000ff167431 */ /* 0x000fe200000001ff */
[----:B--2---:R-:W-:-:S13]  /*00f0*/  ISETP.GE.U32.AND P0, PT, R4, R5, PT ;  /* 0x000000050400720c */ /* 0x004fda0003f06070 */
[----:B------:R-:W-:Y:S05]  /*0100*/  @P0 BRA `(.L_x_1) ;  /* 0x0000000c00840947 */ /* 0x000fea0003800000 */
[----:B------:R-:W-:Y:S01]  /*0110*/  MOV R2, R4 ;  /* 0x0000000400027202 */ /* 0x000fe20000000f00 */
[----:B------:R-:W-:Y:S01]  /*0120*/  BSSY.RECONVERGENT B1, `(.L_x_2) ;  /* 0x000006e000017945 */ /* 0x000fe20003800200 */
[----:B------:R-:W-:Y:S02]  /*0130*/  MOV R22, RZ ;  /* 0x000000ff00167202 */ /* 0x000fe40000000f00 */
[CC--:B------:R-:W-:Y:S02]  /*0140*/  IADD3 R3, PT, PT, -R5.reuse, R2.reuse, RZ ;  /* 0x0000000205037210 */ /* 0x0c0fe40007ffe1ff */
[----:B------:R-:W-:Y:S02]  /*0150*/  IADD3 R4, PT, PT, R5, -R2, RZ ;  /* 0x8000000205047210 */ /* 0x000fe40007ffe0ff */
[----:B------:R-:W-:Y:S02]  /*0160*/  ISETP.GT.U32.AND P1, PT, R3, -0x10, PT ;  /* 0xfffffff00300780c */ /* 0x000fe40003f24070 */
[----:B------:R-:W-:-:S04]  /*0170*/  LOP3.LUT R5, R4, 0xf, RZ, 0xc0, !PT ;  /* 0x0000000f04057812 */ /* 0x000fc800078ec0ff */
[----:B------:R-:W-:-:S07]  /*0180*/  ISETP.NE.AND P0, PT, R5, RZ, PT ;  /* 0x000000ff0500720c */ /* 0x000fce0003f05270 */
[----:B------:R-:W-:Y:S06]  /*0190*/  @P1 BRA `(.L_x_3) ;  /* 0x0000000400981947 */ /* 0x000fec0003800000 */
[----:B------:R-:W0:Y:S01]  /*01a0*/  LDCU.64 UR6, c[0x0][0x390] ;  /* 0x00007200ff0677ac */ /* 0x000e220008000a00 */
[----:B------:R-:W-:Y:S01]  /*01b0*/  HFMA2 R9, -RZ, RZ, 0, 0 ;  /* 0x00000000ff097431 */ /* 0x000fe200000001ff */
[----:B------:R-:W-:Y:S01]  /*01c0*/  MOV R8, 0x20 ;  /* 0x0000002000087802 */ /* 0x000fe20000000f00 */
[----:B------:R-:W1:Y:S01]  /*01d0*/  LDCU.64 UR8, c[0x0][0x388] ;  /* 0x00007100ff0877ac */ /* 0x000e620008000a00 */
[----:B------:R-:W-:Y:S02]  /*01e0*/  LOP3.LUT R3, R4, 0xfffffff0, RZ, 0xc0, !PT ;  /* 0xfffffff004037812 */ /* 0x000fe400078ec0ff */
[----:B------:R-:W-:Y:S02]  /*01f0*/  MOV R22, RZ ;  /* 0x000000ff00167202 */ /* 0x000fe40000000f00 */
[----:B------:R-:W-:Y:S01]  /*0200*/  IADD3 R3, PT, PT, -R3, RZ, RZ ;  /* 0x000000ff03037210 */ /* 0x000fe20007ffe1ff */
[----:B------:R-:W-:-:S03]  /*0210*/  IMAD.WIDE.U32 R8, R2, 0x4, R8 ;  /* 0x0000000402087825 */ /* 0x000fc600078e0008 */
[C---:B0-----:R-:W-:Y:S02]  /*0220*/  IADD3 R6, P1, PT, R8.reuse, UR6, RZ ;  /* 0x0000000608067c10 */ /* 0x041fe4000ff3e0ff */
[----:B-1----:R-:W-:Y:S02]  /*0230*/  IADD3 R10, P2, PT, R8, UR8, RZ ;  /* 0x00000008080a7c10 */ /* 0x002fe4000ff5e0ff */
[C---:B------:R-:W-:Y:S02]  /*0240*/  IADD3.X R13, PT, PT, R9.reuse, UR7, RZ, P1, !PT ;  /* 0x00000007090d7c10 */ /* 0x040fe40008ffe4ff */
[----:B------:R-:W-:-:S09]  /*0250*/  IADD3.X R11, PT, PT, R9, UR9, RZ, P2, !PT ;  /* 0x00000009090b7c10 */ /* 0x000fd200097fe4ff */
.L_x_4:
[----:B------:R-:W2:Y:S01]  /*0260*/  LDG.E R25, desc[UR4][R10.64+-0x20] ;  /* 0xffffe0040a197981 */ /* 0x000ea2000c1e1900 */
[----:B------:R-:W2:Y:S03]  /*0270*/  LDC.64 R14, c[0x0][0x398] ;  /* 0x0000e600ff0e7b82 */ /* 0x000ea60000000a00 */
[----:B------:R-:W3:Y:S04]  /*0280*/  LDG.E R9, desc[UR4][R10.64+-0x1c] ;  /* 0xffffe4040a097981 */ /* 0x000ee8000c1e1900 */
[----:B------:R-:W4:Y:S04]  /*0290*/  LDG.E R29, desc[UR4][R10.64+-0x18] ;  /* 0xffffe8040a1d7981 */ /* 0x000f28000c1e1900 */
[----:B------:R-:W5:Y:S04]  /*02a0*/  LDG.E R17, desc[UR4][R10.64+-0x14] ;  /* 0xffffec040a117981 */ /* 0x000f68000c1e1900 */
[----:B------:R-:W5:Y:S01]  /*02b0*/  LDG.E R19, desc[UR4][R10.64+-0x10] ;  /* 0xfffff0040a137981 */ /* 0x000f62000c1e1900 */
[----:B------:R-:W-:-:S03]  /*02c0*/  MOV R12, R6 ;  /* 0x00000006000c7202 */ /* 0x000fc60000000f00 */
[----:B------:R-:W5:Y:S04]  /*02d0*/  LDG.E R23, desc[UR4][R10.64+-0xc] ;  /* 0xfffff4040a177981 */ /* 0x000f68000c1e1900 */
[----:B------:R-:W5:Y:S04]  /*02e0*/  LDG.E R27, desc[UR4][R12.64+-0x20] ;  /* 0xffffe0040c1b7981 */ /* 0x000f68000c1e1900 */
[----:B------:R-:W5:Y:S04]  /*02f0*/  LDG.E R21, desc[UR4][R12.64+-0x1c] ;  /* 0xffffe4040c157981 */ /* 0x000f68000c1e1900 */
[----:B------:R-:W5:Y:S04]  /*0300*/  LDG.E R6, desc[UR4][R10.64+-0x8] ;  /* 0xfffff8040a067981 */ /* 0x000f68000c1e1900 */
[----:B------:R-:W5:Y:S04]  /*0310*/  LDG.E R7, desc[UR4][R10.64+-0x4] ;  /* 0xfffffc040a077981 */ /* 0x000f68000c1e1900 */
[----:B------:R-:W5:Y:S01]  /*0320*/  LDG.E R26, desc[UR4][R12.64+-0x10] ;  /* 0xfffff0040c1a7981 */ /* 0x000f62000c1e1900 */
[----:B--2---:R-:W-:-:S06]  /*0330*/  IMAD.WIDE.U32 R24, R25, 0x4, R14 ;  /* 0x0000000419187825 */ /* 0x004fcc00078e000e */
[----:B------:R-:W2:Y:S01]  /*0340*/  LDG.E R24, desc[UR4][R24.64] ;  /* 0x0000000418187981 */ /* 0x000ea2000c1e1900 */
[----:B---3--:R-:W-:-:S04]  /*0350*/  IMAD.WIDE.U32 R8, R9, 0x4, R14 ;  /* 0x0000000409087825 */ /* 0x008fc800078e000e */
[--C-:B----4-:R-:W-:Y:S02]  /*0360*/  IMAD.WIDE.U32 R28, R29, 0x4, R14.reuse ;  /* 0x000000041d1c7825 */ /* 0x110fe400078e000e */
[----:B------:R-:W3:Y:S02]  /*0370*/  LDG.E R8, desc[UR4][R8.64] ;  /* 0x0000000408087981 */ /* 0x000ee4000c1e1900 */
[--C-:B-----5:R-:W-:Y:S02]  /*0380*/  IMAD.WIDE.U32 R16, R17, 0x4, R14.reuse ;  /* 0x0000000411107825 */ /* 0x120fe400078e000e */
[----:B------:R-:W4:Y:S02]  /*0390*/  LDG.E R20, desc[UR4][R28.64] ;  /* 0x000000041c147981 */ /* 0x000f24000c1e1900 */
[----:B------:R-:W-:Y:S02]  /*03a0*/  IMAD.WIDE.U32 R18, R19, 0x4, R14 ;  /* 0x0000000413127825 */ /* 0x000fe400078e000e */
[----:B------:R-:W5:Y:S04]  /*03b0*/  LDG.E R16, desc[UR4][R16.64] ;  /* 0x0000000410107981 */ /* 0x000f68000c1e1900 */
[----:B------:R-:W4:Y:S04]  /*03c0*/  LDG.E R9, desc[UR4][R12.64+-0x18] ;  /* 0xffffe8040c097981 */ /* 0x000f28000c1e1900 */
[----:B------:R-:W5:Y:S04]  /*03d0*/  LDG.E R25, desc[UR4][R12.64+-0x14] ;  /* 0xffffec040c197981 */ /* 0x000f68000c1e1900 */
[----:B------:R-:W5:Y:S04]  /*03e0*/  LDG.E R29, desc[UR4][R10.64] ;  /* 0x000000040a1d7981 */ /* 0x000f68000c1e1900 */
[----:B------:R2:W5:Y:S04]  /*03f0*/  LDG.E R19, desc[UR4][R18.64] ;  /* 0x0000000412137981 */ /* 0x000568000c1e1900 */
[----:B------:R-:W5:Y:S01]  /*0400*/  LDG.E R28, desc[UR4][R12.64+0xc] ;  /* 0x00000c040c1c7981 */ /* 0x000f62000c1e1900 */
[----:B--2---:R-:W-:Y:S01]  /*0410*/  FFMA R18, R27, R24, R22 ;  /* 0x000000181b127223 */ /* 0x004fe20000000016 */
[----:B------:R-:W-:-:S02]  /*0420*/  IMAD.WIDE.U32 R22, R23, 0x4, R14 ;  /* 0x0000000417167825 */ /* 0x000fc400078e000e */
[----:B------:R-:W2:Y:S04]  /*0430*/  LDG.E R27, desc[UR4][R12.64+-0xc] ;  /* 0xfffff4040c1b7981 */ /* 0x000ea8000c1e1900 */
[----:B------:R0:W2:Y:S01]  /*0440*/  LDG.E R24, desc[UR4][R22.64] ;  /* 0x0000000416187981 */ /* 0x0000a2000c1e1900 */
[----:B---3--:R-:W-:-:S03]  /*0450*/  FFMA R8, R21, R8, R18 ;  /* 0x0000000815087223 */ /* 0x008fc60000000012 */
[----:B------:R-:W3:Y:S01]  /*0460*/  LDG.E R18, desc[UR4][R12.64+-0x4] ;  /* 0xfffffc040c127981 */ /* 0x000ee2000c1e1900 */
[----:B0-----:R-:W-:-:S04]  /*0470*/  IMAD.WIDE.U32 R22, R6, 0x4, R14 ;  /* 0x0000000406167825 */ /* 0x001fc800078e000e */
[----:B----4-:R-:W-:Y:S01]  /*0480*/  FFMA R20, R9, R20, R8 ;  /* 0x0000001409147223 */ /* 0x010fe20000000008 */
[----:B------:R-:W-:Y:S01]  /*0490*/  IMAD.WIDE.U32 R6, R7, 0x4, R14 ;  /* 0x0000000407067825 */ /* 0x000fe200078e000e */
[----:B------:R-:W4:Y:S04]  /*04a0*/  LDG.E R21, desc[UR4][R22.64] ;  /* 0x0000000416157981 */ /* 0x000f28000c1e1900 */
[----:B------:R-:W4:Y:S01]  /*04b0*/  LDG.E R8, desc[UR4][R12.64+-0x8] ;  /* 0xfffff8040c087981 */ /* 0x000f22000c1e1900 */
[----:B-----5:R-:W-:-:S03]  /*04c0*/  FFMA R20, R25, R16, R20 ;  /* 0x0000001019147223 */ /* 0x020fc60000000014 */
[----:B------:R-:W5:Y:S01]  /*04d0*/  LDG.E R9, desc[UR4][R10.64+0x4] ;  /* 0x000004040a097981 */ /* 0x000f62000c1e1900 */
[----:B------:R-:W-:-:S03]  /*04e0*/  IMAD.WIDE.U32 R16, R29, 0x4, R14 ;  /* 0x000000041d107825 */ /* 0x000fc600078e000e */
[----:B------:R-:W3:Y:S01]  /*04f0*/  LDG.E R7, desc[UR4][R6.64] ;  /* 0x0000000406077981 */ /* 0x000ee2000c1e1900 */
[----:B------:R-:W-:-:S03]  /*0500*/  FFMA R26, R26, R19, R20 ;  /* 0x000000131a1a7223 */ /* 0x000fc60000000014 */
[----:B------:R-:W3:Y:S04]  /*0510*/  LDG.E R25, desc[UR4][R10.64+0x8] ;  /* 0x000008040a197981 */ /* 0x000ee8000c1e1900 */
[----:B------:R-:W3:Y:S04]  /*0520*/  LDG.E R19, desc[UR4][R10.64+0xc] ;  /* 0x00000c040a137981 */ /* 0x000ee8000c1e1900 */
[----:B------:R-:W3:Y:S04]  /*0530*/  LDG.E R17, desc[UR4][R16.64] ;  /* 0x0000000410117981 */ /* 0x000ee8000c1e1900 */
[----:B------:R-:W3:Y:S04]  /*0540*/  LDG.E R20, desc[UR4][R12.64] ;  /* 0x000000040c147981 */ /* 0x000ee8000c1e1900 */
[----:B------:R-:W3:Y:S04]  /*0550*/  LDG.E R23, desc[UR4][R10.64+0x10] ;  /* 0x000010040a177981 */ /* 0x000ee8000c1e1900 */
[----:B------:R-:W3:Y:S04]  /*0560*/  LDG.E R29, desc[UR4][R10.64+0x14] ;  /* 0x000014040a1d7981 */ /* 0x000ee8000c1e1900 */
[----:B------:R-:W3:Y:S04]  /*0570*/  LDG.E R22, desc[UR4][R10.64+0x18] ;  /* 0x000018040a167981 */ /* 0x000ee8000c1e1900 */
[----:B------:R-:W3:Y:S01]  /*0580*/  LDG.E R16, desc[UR4][R12.64+0x8] ;  /* 0x000008040c107981 */ /* 0x000ee2000c1e1900 */
[----:B--2---:R-:W-:-:S03]  /*0590*/  FFMA R24, R27, R24, R26 ;  /* 0x000000181b187223 */ /* 0x004fc6000000001a */
[----:B------:R-:W2:Y:S04]  /*05a0*/  LDG.E R27, desc[UR4][R10.64+0x1c] ;  /* 0x00001c040a1b7981 */ /* 0x000ea8000c1e1900 */
[----:B------:R-:W2:Y:S01]  /*05b0*/  LDG.E R26, desc[UR4][R12.64+0x4] ;  /* 0x000004040c1a7981 */ /* 0x000ea2000c1e1900 */
[----:B----4-:R-:W-:Y:S01]  /*05c0*/  FFMA R21, R8, R21, R24 ;  /* 0x0000001508157223 */ /* 0x010fe20000000018 */
[----:B-----5:R-:W-:-:S04]  /*05d0*/  IMAD.WIDE.U32 R8, R9, 0x4, R14 ;  /* 0x0000000409087825 */ /* 0x020fc800078e000e */
[----:B---3--:R-:W-:Y:S02]  /*05e0*/  FFMA R21, R18, R7, R21 ;  /* 0x0000000712157223 */ /* 0x008fe40000000015 */
[----:B------:R-:W3:Y:S01]  /*05f0*/  LDG.E R8, desc[UR4][R8.64] ;  /* 0x0000000408087981 */ /* 0x000ee2000c1e1900 */
[----:B------:R-:W-:-:S04]  /*0600*/  IMAD.WIDE.U32 R6, R25, 0x4, R14 ;  /* 0x0000000419067825 */ /* 0x000fc800078e000e */
[----:B------:R-:W-:Y:S02]  /*0610*/  IMAD.WIDE.U32 R18, R19, 0x4, R14 ;  /* 0x0000000413127825 */ /* 0x000fe400078e000e */
[----:B------:R-:W4:Y:S04]  /*0620*/  LDG.E R7, desc[UR4][R6.64] ;  /* 0x0000000406077981 */ /* 0x000f28000c1e1900 */
[----:B------:R-:W5:Y:S01]  /*0630*/  LDG.E R19, desc[UR4][R18.64] ;  /* 0x0000000412137981 */ /* 0x000f62000c1e1900 */
[----:B------:R-:W-:-:S03]  /*0640*/  FFMA R17, R20, R17, R21 ;  /* 0x0000001114117223 */ /* 0x000fc60000000015 */
[----:B------:R-:W5:Y:S01]  /*0650*/  LDG.E R9, desc[UR4][R12.64+0x10] ;  /* 0x000010040c097981 */ /* 0x000f62000c1e1900 */
[----:B------:R-:W-:-:S03]  /*0660*/  IMAD.WIDE.U32 R20, R23, 0x4, R14 ;  /* 0x0000000417147825 */ /* 0x000fc600078e000e */
[----:B------:R-:W5:Y:S01]  /*0670*/  LDG.E R6, desc[UR4][R12.64+0x14] ;  /* 0x000014040c067981 */ /* 0x000f62000c1e1900 */
[----:B------:R-:W-:-:S03]  /*0680*/  IMAD.WIDE.U32 R24, R29, 0x4, R14 ;  /* 0x000000041d187825 */ /* 0x000fc600078e000e */
[----:B------:R-:W5:Y:S01]  /*0690*/  LDG.E R20, desc[UR4][R20.64] ;  /* 0x0000000414147981 */ /* 0x000f62000c1e1900 */
[----:B------:R-:W-:-:S03]  /*06a0*/  IMAD.WIDE.U32 R22, R22, 0x4, R14 ;  /* 0x0000000416167825 */ /* 0x000fc600078e000e */
[----:B------:R-:W5:Y:S04]  /*06b0*/  LDG.E R25, desc[UR4][R24.64] ;  /* 0x0000000418197981 */ /* 0x000f68000c1e1900 */
[----:B------:R-:W5:Y:S04]  /*06c0*/  LDG.E R22, desc[UR4][R22.64] ;  /* 0x0000000416167981 */ /* 0x000f68000c1e1900 */
[----:B------:R-:W5:Y:S01]  /*06d0*/  LDG.E R18, desc[UR4][R12.64+0x1c] ;  /* 0x00001c040c127981 */ /* 0x000f62000c1e1900 */
[----:B--2---:R-:W-:-:S03]  /*06e0*/  IMAD.WIDE.U32 R14, R27, 0x4, R14 ;  /* 0x000000041b0e7825 */ /* 0x004fc600078e000e */
[----:B------:R0:W2:Y:S04]  /*06f0*/  LDG.E R27, desc[UR4][R12.64+0x18] ;  /* 0x000018040c1b7981 */ /* 0x0000a8000c1e1900 */
[----:B------:R-:W2:Y:S01]  /*0700*/  LDG.E R15, desc[UR4][R14.64] ;  /* 0x000000040e0f7981 */ /* 0x000ea2000c1e1900 */
[----:B------:R-:W-:-:S04]  /*0710*/  IADD3 R3, PT, PT, R3, 0x10, RZ ;  /* 0x0000001003037810 */ /* 0x000fc80007ffe0ff */
[----:B------:R-:W-:Y:S01]  /*0720*/  ISETP.NE.AND P1, PT, R3, RZ, PT ;  /* 0x000000ff0300720c */ /* 0x000fe20003f25270 */
[----:B---3--:R-:W-:-:S04]  /*0730*/  FFMA R17, R26, R8, R17 ;  /* 0x000000081a117223 */ /* 0x008fc80000000011 */
[----:B----4-:R-:W-:-:S04]  /*0740*/  FFMA R7, R16, R7, R17 ;  /* 0x0000000710077223 */ /* 0x010fc80000000011 */
[----:B-----5:R-:W-:Y:S01]  /*0750*/  FFMA R28, R28, R19, R7 ;  /* 0x000000131c1c7223 */ /* 0x020fe20000000007 */
[----:B------:R-:W-:-:S03]  /*0760*/  IADD3 R10, P3, PT, R10, 0x40, RZ ;  /* 0x000000400a0a7810 */ /* 0x000fc60007f7e0ff */
[----:B------:R-:W-:-:S04]  /*0770*/  FFMA R9, R9, R20, R28 ;  /* 0x0000001409097223 */ /* 0x000fc8000000001c */
[----:B------:R-:W-:Y:S01]  /*0780*/  FFMA R8, R6, R25, R9 ;  /* 0x0000001906087223 */ /* 0x000fe20000000009 */
[----:B------:R-:W-:Y:S02]  /*0790*/  IADD3 R6, P2, PT, R12, 0x40, RZ ;  /* 0x000000400c067810 */ /* 0x000fe40007f5e0ff */
[----:B------:R-:W-:Y:S02]  /*07a0*/  IADD3.X R11, PT, PT, RZ, R11, RZ, P3, !PT ;  /* 0x0000000bff0b7210 */ /* 0x000fe40001ffe4ff */
[----:B0-----:R-:W-:Y:S02]  /*07b0*/  IADD3.X R13, PT, PT, RZ, R13, RZ, P2, !PT ;  /* 0x0000000dff0d7210 */ /* 0x001fe400017fe4ff */
[----:B------:R-:W-:Y:S01]  /*07c0*/  IADD3 R2, PT, PT, R2, 0x10, RZ ;  /* 0x0000001002027810 */ /* 0x000fe20007ffe0ff */
[----:B--2---:R-:W-:-:S04]  /*07d0*/  FFMA R27, R27, R22, R8 ;  /* 0x000000161b1b7223 */ /* 0x004fc80000000008 */
[----:B------:R-:W-:Y:S01]  /*07e0*/  FFMA R22, R18, R15, R27 ;  /* 0x0000000f12167223 */ /* 0x000fe2000000001b */
[----:B------:R-:W-:Y:S06]  /*07f0*/  @P1 BRA `(.L_x_4) ;  /* 0xfffffff800981947 */ /* 0x000fec000383ffff */
.L_x_3:
[----:B------:R-:W-:Y:S05]  /*0800*/  BSYNC.RECONVERGENT B1 ;  /* 0x0000000000017941 */ /* 0x000fea0003800200 */
.L_x_2:
[----:B------:R-:W-:Y:S05]  /*0810*/  @!P0 BRA `(.L_x_1) ;  /* 0x0000000400c08947 */ /* 0x000fea0003800000 */
[----:B------:R-:W-:Y:S01]  /*0820*/  ISETP.GE.U32.AND P0, PT, R5, 0x8, PT ;  /* 0x000000080500780c */ /* 0x000fe20003f06070 */
[----:B------:R-:W-:Y:S01]  /*0830*/  BSSY.RECONVERGENT B1, `(.L_x_5) ;  /* 0x0000032000017945 */ /* 0x000fe20003800200 */
[----:B------:R-:W-:-:S04]  /*0840*/  LOP3.LUT R25, R4, 0x7, RZ, 0xc0, !PT ;  /* 0x0000000704197812 */ /* 0x000fc800078ec0ff */
[----:B------:R-:W-:-:S07]  /*0850*/  ISETP.NE.AND P1, PT, R25, RZ, PT ;  /* 0x000000ff1900720c */ /* 0x000fce0003f25270 */
[----:B------:R-:W-:Y:S06]  /*0860*/  @!P0 BRA `(.L_x_6) ;  /* 0x0000000000b88947 */ /* 0x000fec0003800000 */
[----:B------:R-:W0:Y:S08]  /*0870*/  LDC.64 R18, c[0x0][0x388] ;  /* 0x0000e200ff127b82 */ /* 0x000e300000000a00 */
[----:B------:R-:W1:Y:S08]  /*0880*/  LDC.64 R8, c[0x0][0x398] ;  /* 0x0000e600ff087b82 */ /* 0x000e700000000a00 */
[----:B------:R-:W2:Y:S01]  /*0890*/  LDC.64 R6, c[0x0][0x390] ;  /* 0x0000e400ff067b82 */ /* 0x000ea20000000a00 */
[----:B0-----:R-:W-:-:S05]  /*08a0*/  IMAD.WIDE.U32 R18, R2, 0x4, R18 ;  /* 0x0000000402127825 */ /* 0x001fca00078e0012 */
[----:B------:R-:W1:Y:S04]  /*08b0*/  LDG.E R29, desc[UR4][R18.64] ;  /* 0x00000004121d7981 */ /* 0x000e68000c1e1900 */
[----:B------:R-:W3:Y:S04]  /*08c0*/  LDG.E R27, desc[UR4][R18.64+0x4] ;  /* 0x00000404121b7981 */ /* 0x000ee8000c1e1900 */
[----:B------:R-:W4:Y:S04]  /*08d0*/  LDG.E R23, desc[UR4][R18.64+0x8] ;  /* 0x0000080412177981 */ /* 0x000f28000c1e1900 */
[----:B------:R-:W5:Y:S04]  /*08e0*/  LDG.E R11, desc[UR4][R18.64+0xc] ;  /* 0x00000c04120b7981 */ /* 0x000f68000c1e1900 */
[----:B------:R-:W5:Y:S04]  /*08f0*/  LDG.E R13, desc[UR4][R18.64+0x10] ;  /* 0x00001004120d7981 */ /* 0x000f68000c1e1900 */
[----:B------:R-:W5:Y:S04]  /*0900*/  LDG.E R15, desc[UR4][R18.64+0x14] ;  /* 0x00001404120f7981 */ /* 0x000f68000c1e1900 */
[----:B------:R-:W5:Y:S04]  /*0910*/  LDG.E R17, desc[UR4][R18.64+0x18] ;  /* 0x0000180412117981 */ /* 0x000f68000c1e1900 */
[----:B------:R4:W5:Y:S01]  /*0920*/  LDG.E R21, desc[UR4][R18.64+0x1c] ;  /* 0x00001c0412157981 */ /* 0x000962000c1e1900 */
[----:B--2---:R-:W-:-:S05]  /*0930*/  IMAD.WIDE.U32 R6, R2, 0x4, R6 ;  /* 0x0000000402067825 */ /* 0x004fca00078e0006 */
[----:B------:R-:W2:Y:S04]  /*0940*/  LDG.E R5, desc[UR4][R6.64] ;  /* 0x0000000406057981 */ /* 0x000ea8000c1e1900 */
[----:B------:R-:W2:Y:S01]  /*0950*/  LDG.E R24, desc[UR4][R6.64+0x8] ;  /* 0x0000080406187981 */ /* 0x000ea2000c1e1900 */
[----:B-1----:R-:W-:-:S04]  /*0960*/  IMAD.WIDE.U32 R28, R29, 0x4, R8 ;  /* 0x000000041d1c7825 */ /* 0x002fc800078e0008 */
[--C-:B---3--:R-:W-:Y:S01]  /*0970*/  IMAD.WIDE.U32 R26, R27, 0x4, R8.reuse ;  /* 0x000000041b1a7825 */ /* 0x108fe200078e0008 */
[----:B------:R-:W2:Y:S03]  /*0980*/  LDG.E R3, desc[UR4][R28.64] ;  /* 0x000000041c037981 */ /* 0x000ea6000c1e1900 */
[--C-:B----4-:R-:W-:Y:S01]  /*0990*/  IMAD.WIDE.U32 R18, R23, 0x4, R8.reuse ;  /* 0x0000000417127825 */ /* 0x110fe200078e0008 */
[----:B------:R-:W3:Y:S04]  /*09a0*/  LDG.E R20, desc[UR4][R26.64] ;  /* 0x000000041a147981 */ /* 0x000ee8000c1e1900 */
[----:B------:R-:W3:Y:S01]  /*09b0*/  LDG.E R23, desc[UR4][R6.64+0x4] ;  /* 0x0000040406177981 */ /* 0x000ee2000c1e1900 */
[----:B-----5:R-:W-:-:S03]  /*09c0*/  IMAD.WIDE.U32 R10, R11, 0x4, R8 ;  /* 0x000000040b0a7825 */ /* 0x020fc600078e0008 */
[----:B------:R-:W4:Y:S01]  /*09d0*/  LDG.E R19, desc[UR4][R18.64] ;  /* 0x0000000412137981 */ /* 0x000f22000c1e1900 */
[----:B------:R-:W-:-:S03]  /*09e0*/  IMAD.WIDE.U32 R12, R13, 0x4, R8 ;  /* 0x000000040d0c7825 */ /* 0x000fc600078e0008 */
[----:B------:R-:W5:Y:S01]  /*09f0*/  LDG.E R11, desc[UR4][R10.64] ;  /* 0x000000040a0b7981 */ /* 0x000f62000c1e1900 */
[----:B------:R-:W-:-:S03]  /*0a00*/  IMAD.WIDE.U32 R14, R15, 0x4, R8 ;  /* 0x000000040f0e7825 */ /* 0x000fc600078e0008 */
[----:B------:R-:W5:Y:S01]  /*0a10*/  LDG.E R28, desc[UR4][R6.64+0xc] ;  /* 0x00000c04061c7981 */ /* 0x000f62000c1e1900 */
[----:B------:R-:W-:-:S03]  /*0a20*/  IMAD.WIDE.U32 R16, R17, 0x4, R8 ;  /* 0x0000000411107825 */ /* 0x000fc600078e0008 */
[----:B------:R-:W5:Y:S04]  /*0a30*/  LDG.E R12, desc[UR4][R12.64] ;  /* 0x000000040c0c7981 */ /* 0x000f68000c1e1900 */
[----:B------:R-:W5:Y:S01]  /*0a40*/  LDG.E R29, desc[UR4][R6.64+0x10] ;  /* 0x00001004061d7981 */ /* 0x000f62000c1e1900 */
[----:B------:R-:W-:-:S03]  /*0a50*/  IMAD.WIDE.U32 R8, R21, 0x4, R8 ;  /* 0x0000000415087825 */ /* 0x000fc600078e0008 */
[----:B------:R-:W5:Y:S04]  /*0a60*/  LDG.E R15, desc[UR4][R14.64] ;  /* 0x000000040e0f7981 */ /* 0x000f68000c1e1900 */
[----:B------:R-:W5:Y:S04]  /*0a70*/  LDG.E R26, desc[UR4][R6.64+0x14] ;  /* 0x00001404061a7981 */ /* 0x000f68000c1e1900 */
[----:B------:R-:W5:Y:S04]  /*0a80*/  LDG.E R16, desc[UR4][R16.64] ;  /* 0x0000000410107981 */ /* 0x000f68000c1e1900 */
[----:B------:R-:W5:Y:S04]  /*0a90*/  LDG.E R21, desc[UR4][R6.64+0x18] ;  /* 0x0000180406157981 */ /* 0x000f68000c1e1900 */
[----:B------:R-:W5:Y:S04]  /*0aa0*/  LDG.E R10, desc[UR4][R6.64+0x1c] ;  /* 0x00001c04060a7981 */ /* 0x000f68000c1e1900 */
[----:B------:R-:W5:Y:S01]  /*0ab0*/  LDG.E R8, desc[UR4][R8.64] ;  /* 0x0000000408087981 */ /* 0x000f62000c1e1900 */
[----:B------:R-:W-:Y:S01]  /*0ac0*/  IADD3 R2, PT, PT, R2, 0x8, RZ ;  /* 0x0000000802027810 */ /* 0x000fe20007ffe0ff */
[----:B--2---:R-:W-:-:S04]  /*0ad0*/  FFMA R22, R5, R3, R22 ;  /* 0x0000000305167223 */ /* 0x004fc80000000016 */
[----:B---3--:R-:W-:-:S04]  /*0ae0*/  FFMA R23, R23, R20, R22 ;  /* 0x0000001417177223 */ /* 0x008fc80000000016 */
[----:B----4-:R-:W-:-:S04]  /*0af0*/  FFMA R19, R24, R19, R23 ;  /* 0x0000001318137223 */ /* 0x010fc80000000017 */
[----:B-----5:R-:W-:-:S04]  /*0b00*/  FFMA R28, R28, R11, R19 ;  /* 0x0000000b1c1c7223 */ /* 0x020fc80000000013 */
[----:B------:R-:W-:-:S04]  /*0b10*/  FFMA R29, R29, R12, R28 ;  /* 0x0000000c1d1d7223 */ /* 0x000fc8000000001c */
[----:B------:R-:W-:-:S04]  /*0b20*/  FFMA R26, R26, R15, R29 ;  /* 0x0000000f1a1a7223 */ /* 0x000fc8000000001d */
[----:B------:R-:W-:-:S04]  /*0b30*/  FFMA R21, R21, R16, R26 ;  /* 0x0000001015157223 */ /* 0x000fc8000000001a */
[----:B------:R-:W-:-:S07]  /*0b40*/  FFMA R22, R10, R8, R21 ;  /* 0x000000080a167223 */ /* 0x000fce0000000015 */
.L_x_6:
[----:B------:R-:W-:Y:S05]  /*0b50*/  BSYNC.RECONVERGENT B1 ;  /* 0x0000000000017941 */ /* 0x000fea0003800200 */
.L_x_5:
[----:B------:R-:W-:Y:S05]  /*0b60*/  @!P1 BRA `(.L_x_1) ;  /* 0x0000000000ec9947 */ /* 0x000fea0003800000 */
[----:B------:R-:W-:Y:S01]  /*0b70*/  ISETP.GE.U32.AND P0, PT, R25, 0x4, PT ;  /* 0x000000041900780c */ /* 0x000fe20003f06070 */
[----:B------:R-:W-:Y:S01]  /*0b80*/  BSSY.RECONVERGENT B1, `(.L_x_7) ;  /* 0x000001e000017945 */ /* 0x000fe20003800200 */
[----:B------:R-:W-:-:S04]  /*0b90*/  LOP3.LUT R4, R4, 0x3, RZ, 0xc0, !PT ;  /* 0x0000000304047812 */ /* 0x000fc800078ec0ff */
[----:B------:R-:W-:-:S07]  /*0ba0*/  ISETP.NE.AND P1, PT, R4, RZ, PT ;  /* 0x000000ff0400720c */ /* 0x000fce0003f25270 */
[----:B------:R-:W-:Y:S06]  /*0bb0*/  @!P0 BRA `(.L_x_8) ;  /* 0x0000000000688947 */ /* 0x000fec0003800000 */
[----:B------:R-:W0:Y:S08]  /*0bc0*/  LDC.64 R6, c[0x0][0x388] ;  /* 0x0000e200ff067b82 */ /* 0x000e300000000a00 */
[----:B------:R-:W1:Y:S01]  /*0bd0*/  LDC.64 R8, c[0x0][0x390] ;  /* 0x0000e400ff087b82 */ /* 0x000e620000000a00 */
[----:B0-----:R-:W-:-:S07]  /*0be0*/  IMAD.WIDE.U32 R10, R2, 0x4, R6 ;  /* 0x00000004020a7825 */ /* 0x001fce00078e0006 */
[----:B------:R-:W0:Y:S01]  /*0bf0*/  LDC.64 R6, c[0x0][0x398] ;  /* 0x0000e600ff067b82 */ /* 0x000e220000000a00 */
[----:B------:R-:W0:Y:S04]  /*0c00*/  LDG.E R13, desc[UR4][R10.64] ;  /* 0x000000040a0d7981 */ /* 0x000e28000c1e1900 */
[----:B------:R-:W2:Y:S04]  /*0c10*/  LDG.E R15, desc[UR4][R10.64+0x4] ;  /* 0x000004040a0f7981 */ /* 0x000ea8000c1e1900 */
[----:B------:R-:W3:Y:S04]  /*0c20*/  LDG.E R17, desc[UR4][R10.64+0x8] ;  /* 0x000008040a117981 */ /* 0x000ee8000c1e1900 */
[----:B------:R-:W4:Y:S01]  /*0c30*/  LDG.E R5, desc[UR4][R10.64+0xc] ;  /* 0x00000c040a057981 */ /* 0x000f22000c1e1900 */
[----:B-1----:R-:W-:-:S05]  /*0c40*/  IMAD.WIDE.U32 R8, R2, 0x4, R8 ;  /* 0x0000000402087825 */ /* 0x002fca00078e0008 */
[----:B------:R-:W5:Y:S04]  /*0c50*/  LDG.E R3, desc[UR4][R8.64] ;  /* 0x0000000408037981 */ /* 0x000f68000c1e1900 */
[----:B------:R-:W5:Y:S04]  /*0c60*/  LDG.E R18, desc[UR4][R8.64+0x4] ;  /* 0x0000040408127981 */ /* 0x000f68000c1e1900 */
[----:B------:R-:W5:Y:S04]  /*0c70*/  LDG.E R10, desc[UR4][R8.64+0x8] ;  /* 0x00000804080a7981 */ /* 0x000f68000c1e1900 */
[----:B------:R-:W5:Y:S01]  /*0c80*/  LDG.E R20, desc[UR4][R8.64+0xc] ;  /* 0x00000c0408147981 */ /* 0x000f62000c1e1900 */
[----:B0-----:R-:W-:-:S04]  /*0c90*/  IMAD.WIDE.U32 R12, R13, 0x4, R6 ;  /* 0x000000040d0c7825 */ /* 0x001fc800078e0006 */
[--C-:B--2---:R-:W-:Y:S02]  /*0ca0*/  IMAD.WIDE.U32 R14, R15, 0x4, R6.reuse ;  /* 0x000000040f0e7825 */ /* 0x104fe400078e0006 */
[----:B------:R-:W5:Y:S02]  /*0cb0*/  LDG.E R12, desc[UR4][R12.64] ;  /* 0x000000040c0c7981 */ /* 0x000f64000c1e1900 */
[--C-:B---3--:R-:W-:Y:S02]  /*0cc0*/  IMAD.WIDE.U32 R16, R17, 0x4, R6.reuse ;  /* 0x0000000411107825 */ /* 0x108fe400078e0006 */
[----:B------:R-:W2:Y:S02]  /*0cd0*/  LDG.E R14, desc[UR4][R14.64] ;  /* 0x000000040e0e7981 */ /* 0x000ea4000c1e1900 */
[----:B----4-:R-:W-:Y:S02]  /*0ce0*/  IMAD.WIDE.U32 R6, R5, 0x4, R6 ;  /* 0x0000000405067825 */ /* 0x010fe400078e0006 */
[----:B------:R-:W3:Y:S04]  /*0cf0*/  LDG.E R16, desc[UR4][R16.64] ;  /* 0x0000000410107981 */ /* 0x000ee8000c1e1900 */
[----:B------:R-:W4:Y:S01]  /*0d00*/  LDG.E R6, desc[UR4][R6.64] ;  /* 0x0000000406067981 */ /* 0x000f22000c1e1900 */
[----:B------:R-:W-:Y:S01]  /*0d10*/  IADD3 R2, PT, PT, R2, 0x4, RZ ;  /* 0x0000000402027810 */ /* 0x000fe20007ffe0ff */
[----:B-----5:R-:W-:-:S04]  /*0d20*/  FFMA R3, R3, R12, R22 ;  /* 0x0000000c03037223 */ /* 0x020fc80000000016 */
[----:B--2---:R-:W-:-:S04]  /*0d30*/  FFMA R3, R18, R14, R3 ;  /* 0x0000000e12037223 */ /* 0x004fc80000000003 */
[----:B---3--:R-:W-:-:S04]  /*0d40*/  FFMA R3, R10, R16, R3 ;  /* 0x000000100a037223 */ /* 0x008fc80000000003 */
[----:B----4-:R-:W-:-:S07]  /*0d50*/  FFMA R22, R20, R6, R3 ;  /* 0x0000000614167223 */ /* 0x010fce0000000003 */
.L_x_8:
[----:B------:R-:W-:Y:S05]  /*0d60*/  BSYNC.RECONVERGENT B1 ;  /* 0x0000000000017941 */ /* 0x000fea0003800200 */
.L_x_7:
[----:B------:R-:W-:Y:S05]  /*0d70*/  @!P1 BRA `(.L_x_1) ;  /* 0x0000000000689947 */ /* 0x000fea0003800000 */
[----:B------:R-:W0:Y:S08]  /*0d80*/  LDC.64 R8, c[0x0][0x388] ;  /* 0x0000e200ff087b82 */ /* 0x000e300000000a00 */
[----:B------:R-:W1:Y:S08]  /*0d90*/  LDC.64 R10, c[0x0][0x390] ;  /* 0x0000e400ff0a7b82 */ /* 0x000e700000000a00 */
[----:B------:R-:W2:Y:S01]  /*0da0*/  LDC.64 R6, c[0x0][0x398] ;  /* 0x0000e600ff067b82 */ /* 0x000ea20000000a00 */
[----:B0-----:R-:W-:-:S03]  /*0db0*/  IMAD.WIDE.U32 R8, R2, 0x4, R8 ;  /* 0x0000000402087825 */ /* 0x001fc600078e0008 */
[----:B------:R-:W-:Y:S02]  /*0dc0*/  MOV R12, R8 ;  /* 0x00000008000c7202 */ /* 0x000fe40000000f00 */
[----:B------:R-:W-:Y:S01]  /*0dd0*/  MOV R13, R9 ;  /* 0x00000009000d7202 */ /* 0x000fe20000000f00 */
[----:B-1----:R-:W-:Y:S01]  /*0de0*/  IMAD.WIDE.U32 R2, R2, 0x4, R10 ;  /* 0x0000000402027825 */ /* 0x002fe200078e000a */
[----:B------:R-:W-:Y:S02]  /*0df0*/  IADD3 R8, PT, PT, -R4, RZ, RZ ;  /* 0x000000ff04087210 */ /* 0x000fe40007ffe1ff */
[----:B------:R-:W-:Y:S02]  /*0e00*/  MOV R10, R2 ;  /* 0x00000002000a7202 */ /* 0x000fe40000000f00 */
[----:B------:R-:W-:-:S07]  /*0e10*/  MOV R11, R3 ;  /* 0x00000003000b7202 */ /* 0x000fce0000000f00 */
.L_x_9:
[----:B------:R-:W-:Y:S02]  /*0e20*/  MOV R4, R12 ;  /* 0x0000000c00047202 */ /* 0x000fe40000000f00 */
[----:B------:R-:W-:-:S05]  /*0e30*/  MOV R5, R13 ;  /* 0x0000000d00057202 */ /* 0x000fca0000000f00 */
[----:B------:R0:W2:Y:S02]  /*0e40*/  LDG.E R3, desc[UR4][R4.64] ;  /* 0x0000000404037981 */ /* 0x0000a4000c1e1900 */
[----:B0-----:R-:W-:Y:S02]  /*0e50*/  MOV R4, R10 ;  /* 0x0000000a00047202 */ /* 0x001fe40000000f00 */
[----:B------:R-:W-:-:S05]  /*0e60*/  MOV R5, R11 ;  /* 0x0000000b00057202 */ /* 0x000fca0000000f00 */
[----:B------:R-:W3:Y:S01]  /*0e70*/  LDG.E R9, desc[UR4][R4.64] ;  /* 0x0000000404097981 */ /* 0x000ee2000c1e1900 */
[----:B--2---:R-:W-:-:S06]  /*0e80*/  IMAD.WIDE.U32 R2, R3, 0x4, R6 ;  /* 0x0000000403027825 */ /* 0x004fcc00078e0006 */
[----:B------:R-:W3:Y:S01]  /*0e90*/  LDG.E R2, desc[UR4][R2.64] ;  /* 0x0000000402027981 */ /* 0x000ee2000c1e1900 */
[----:B------:R-:W-:-:S04]  /*0ea0*/  IADD3 R8, PT, PT, R8, 0x1, RZ ;  /* 0x0000000108087810 */ /* 0x000fc80007ffe0ff */
[----:B------:R-:W-:Y:S02]  /*0eb0*/  ISETP.NE.AND P0, PT, R8, RZ, PT ;  /* 0x000000ff0800720c */ /* 0x000fe40003f05270 */
[----:B------:R-:W-:Y:S02]  /*0ec0*/  IADD3 R12, P1, PT, R12, 0x4, RZ ;  /* 0x000000040c0c7810 */ /* 0x000fe40007f3e0ff */
[----:B------:R-:W-:Y:S02]  /*0ed0*/  IADD3 R10, P2, PT, R10, 0x4, RZ ;  /* 0x000000040a0a7810 */ /* 0x000fe40007f5e0ff */
[----:B------:R-:W-:Y:S02]  /*0ee0*/  IADD3.X R13, PT, PT, RZ, R13, RZ, P1, !PT ;  /* 0x0000000dff0d7210 */ /* 0x000fe40000ffe4ff */
[----:B------:R-:W-:Y:S01]  /*0ef0*/  IADD3.X R11, PT, PT, RZ, R11, RZ, P2, !PT ;  /* 0x0000000bff0b7210 */ /* 0x000fe200017fe4ff */
[----:B---3--:R-:W-:-:S04]  /*0f00*/  FFMA R22, R9, R2, R22 ;  /* 0x0000000209167223 */ /* 0x008fc80000000016 */
[----:B------:R-:W-:Y:S05]  /*0f10*/  @P0 BRA `(.L_x_9) ;  /* 0xfffffffc00c00947 */ /* 0x000fea000383ffff */
.L_x_1:
[----:B------:R-:W-:Y:S05]  /*0f20*/  BSYNC.RECONVERGENT B0 ;  /* 0x0000000000007941 */ /* 0x000fea0003800200 */
.L_x_0:
[----:B------:R-:W0:Y:S02]  /*0f30*/  LDC.64 R2, c[0x0][0x3a0] ;  /* 0x0000e800ff027b82 */ /* 0x000e240000000a00 */
[----:B0-----:R-:W-:-:S05]  /*0f40*/  IMAD.WIDE.U32 R2, R0, 0x4, R2 ;  /* 0x0000000400027825 */ /* 0x001fca00078e0002 */
[----:B------:R-:W-:Y:S01]  /*0f50*/  STG.E desc[UR4][R2.64], R22 ;  /* 0x0000001602007986 */ /* 0x000fe2000c101904 */
[----:B------:R-:W-:Y:S05]  /*0f60*/  EXIT ;  /* 0x000000000000794d */ /* 0x000fea0003800000 */
.L_x_10:
[----:B------:R-:W-:-:S00]  /*0f70*/  BRA `(.L_x_10) ;  /* 0xfffffffc00fc7947 */ /* 0x000fc0000383ffff */
[----:B------:R-:W-:-:S00]  /*0f80*/  NOP ;  /* 0x0000000000007918 */ /* 0x000fc00000000000 */
[----:B------:R-:W-:-:S00]  /*0f90*/  NOP ;  /* 0x0000000000007918 */ /* 0x000fc00000000000 */
[----:B------:R-:W-:-:S00]  /*0fa0*/  NOP ;  /* 0x0000000000007918 */ /* 0x000fc00000000000 */
[----:B------:R-:W-:-:S00]  /*0fb0*/  NOP ;  /* 0x0000000000007918 */ /* 0x000fc00000000000 */
[----:B------:R-:W-:-:S00]  /*0fc0*/  NOP ;  /* 0x0000000000007918 */ /* 0x000fc00000000000 */
[----:B------:R-:W-:-:S00]  /*0fd0*/  NOP ;  /* 0x0000000000007918 */ /* 0x000fc00000000000 */
[----:B------:R-:W-:-:S00]  /*0fe0*/  NOP ;  /* 0x0000000000007918 */ /* 0x000fc00000000000 */
[----:B------:R-:W-:-:S00]  /*0ff0*/  NOP ;  /* 0x0000000000007918 */ /* 0x000fc00000000000 */
.L_x_11:


//--------------------- .nv.shared.reserved.0     --------------------------
	.section	.nv.shared.reserved.0,"aw",@nobits
	.weak		__nv_reservedSMEM_offset_0_alias
	.size		__nv_reservedSMEM_offset_0_alias, 0, 64
	.other		__nv_reservedSMEM_offset_0_alias,@"STO_CUDA_RESERVED_SHARED STV_DEFAULT"
__nv_reservedSMEM_offset_0_alias:
	.zero		0
	.zero		64


//--------------------- .nv.constant0._Z25csrMatrixVectorMultKernelPKjS0_PKfS2_Pfj --------------------------
	.section	.nv.constant0._Z25csrMatrixVectorMultKernelPKjS0_PKfS2_Pfj,"a",@progbits
	.sectionflags	@""
	.align	4
.nv.constant0._Z25csrMatrixVectorMultKernelPKjS0_PKfS2_Pfj:
	.zero		940


//--------------------- SYMBOLS --------------------------

	.type		.nv.reservedSmem.offset0,@object
	.size		.nv.reservedSmem.offset0,0x4
